	.headerflags	@"EF_CUDA_TEXMODE_UNIFIED EF_CUDA_64BIT_ADDRESS EF_CUDA_ACCELERATORS EF_CUDA_SM90 EF_CUDA_VIRTUAL_SM(EF_CUDA_SM90)"
	.elftype	@"ET_EXEC"


//--------------------- .nv.info                  --------------------------
	.section	.nv.info,"",@"SHT_CUDA_INFO"
	.align	4


	//----- nvinfo : EIATTR_REGCOUNT
	.align		4
        /*0000*/ 	.byte	0x04, 0x2f
        /*0002*/ 	.short	(.L_1 - .L_0)
	.align		4
.L_0:
        /*0004*/ 	.word	index@(triton_poi_fused_convolution_relu_4)
        /*0008*/ 	.word	0x0000000c


	//----- nvinfo : EIATTR_MIN_STACK_SIZE
	.align		4
.L_1:
        /*000c*/ 	.byte	0x04, 0x12
        /*000e*/ 	.short	(.L_3 - .L_2)
	.align		4
.L_2:
        /*0010*/ 	.word	index@(triton_poi_fused_convolution_relu_4)
        /*0014*/ 	.word	0x00000000


	//----- nvinfo : EIATTR_FRAME_SIZE
	.align		4
.L_3:
        /*0018*/ 	.byte	0x04, 0x11
        /*001a*/ 	.short	(.L_5 - .L_4)
	.align		4
.L_4:
        /*001c*/ 	.word	index@(triton_poi_fused_convolution_relu_4)
        /*0020*/ 	.word	0x00000000


	//----- nvinfo : EIATTR_MIN_STACK_SIZE
	.align		4
.L_5:
        /*0024*/ 	.byte	0x04, 0x12
        /*0026*/ 	.short	(.L_7 - .L_6)
	.align		4
.L_6:
        /*0028*/ 	.word	index@(triton_poi_fused_convolution_relu_4)
        /*002c*/ 	.word	0x00000000
.L_7:


//--------------------- .nv.info.triton_poi_fused_convolution_relu_4 --------------------------
	.section	.nv.info.triton_poi_fused_convolution_relu_4,"",@"SHT_CUDA_INFO"
	.sectionflags	@""
	.align	4


	//----- nvinfo : EIATTR_CUDA_API_VERSION
	.align		4
        /*0000*/ 	.byte	0x04, 0x37
        /*0002*/ 	.short	(.L_9 - .L_8)
.L_8:
        /*0004*/ 	.word	0x0000007c


	//----- nvinfo : EIATTR_KPARAM_INFO
	.align		4
.L_9:
        /*0008*/ 	.byte	0x04, 0x17
        /*000a*/ 	.short	(.L_11 - .L_10)
.L_10:
        /*000c*/ 	.word	0x00000000
        /*0010*/ 	.short	0x0002
        /*0012*/ 	.short	0x0010
        /*0014*/ 	.byte	0x00, 0xf0, 0x11, 0x00


	//----- nvinfo : EIATTR_KPARAM_INFO
	.align		4
.L_11:
        /*0018*/ 	.byte	0x04, 0x17
        /*001a*/ 	.short	(.L_13 - .L_12)
.L_12:
        /*001c*/ 	.word	0x00000000
        /*0020*/ 	.short	0x0001
        /*0022*/ 	.short	0x0008
        /*0024*/ 	.byte	0x00, 0xf4, 0x21, 0x00


	//----- nvinfo : EIATTR_KPARAM_INFO
	.align		4
.L_13:
        /*0028*/ 	.byte	0x04, 0x17
        /*002a*/ 	.short	(.L_15 - .L_14)
.L_14:
        /*002c*/ 	.word	0x00000000
        /*0030*/ 	.short	0x0000
        /*0032*/ 	.short	0x0000
        /*0034*/ 	.byte	0x00, 0xf4, 0x21, 0x00


	//----- nvinfo : EIATTR_SPARSE_MMA_MASK
	.align		4
.L_15:
        /*0038*/ 	.byte	0x03, 0x50
        /*003a*/ 	.short	0x0000


	//----- nvinfo : EIATTR_MAXREG_COUNT
	.align		4
        /*003c*/ 	.byte	0x03, 0x1b
        /*003e*/ 	.short	0x00ff


	//----- nvinfo : EIATTR_EXIT_INSTR_OFFSETS
	.align		4
        /*0040*/ 	.byte	0x04, 0x1c
        /*0042*/ 	.short	(.L_17 - .L_16)


	//   ....[0]....
.L_16:
        /*0044*/ 	.word	0x00000190


	//----- nvinfo : EIATTR_REQNTID
	.align		4
.L_17:
        /*0048*/ 	.byte	0x04, 0x10
        /*004a*/ 	.short	(.L_19 - .L_18)
.L_18:
        /*004c*/ 	.word	0x00000100
        /*0050*/ 	.word	0x00000001
        /*0054*/ 	.word	0x00000001


	//----- nvinfo : EIATTR_CBANK_PARAM_SIZE
	.align		4
.L_19:
        /*0058*/ 	.byte	0x03, 0x19
        /*005a*/ 	.short	0x0014


	//----- nvinfo : EIATTR_PARAM_CBANK
	.align		4
        /*005c*/ 	.byte	0x04, 0x0a
        /*005e*/ 	.short	(.L_21 - .L_20)
	.align		4
.L_20:
        /*0060*/ 	.word	index@(.nv.constant0.triton_poi_fused_convolution_relu_4)
        /*0064*/ 	.short	0x0210
        /*0066*/ 	.short	0x0014


	//----- nvinfo : EIATTR_SW_WAR
	.align		4
.L_21:
        /*0068*/ 	.byte	0x04, 0x36
        /*006a*/ 	.short	(.L_23 - .L_22)
.L_22:
        /*006c*/ 	.word	0x00000008
.L_23:


//--------------------- .nv.callgraph             --------------------------
	.section	.nv.callgraph,"",@"SHT_CUDA_CALLGRAPH"
	.align	4
	.sectionentsize	8
	.align		4
        /*0000*/ 	.word	0x00000000
	.align		4
        /*0004*/ 	.word	0xffffffff
	.align		4
        /*0008*/ 	.word	0x00000000
	.align		4
        /*000c*/ 	.word	0xfffffffe
	.align		4
        /*0010*/ 	.word	0x00000000
	.align		4
        /*0014*/ 	.word	0xfffffffd
	.align		4
        /*0018*/ 	.word	0x00000000
	.align		4
        /*001c*/ 	.word	0xfffffffc


//--------------------- .text.triton_poi_fused_convolution_relu_4 --------------------------
	.section	.text.triton_poi_fused_convolution_relu_4,"ax",@progbits
	.align	128
        .global         triton_poi_fused_convolution_relu_4
        .type           triton_poi_fused_convolution_relu_4,@function
        .size           triton_poi_fused_convolution_relu_4,(.L_x_1 - triton_poi_fused_convolution_relu_4)
        .other          triton_poi_fused_convolution_relu_4,@"STO_CUDA_ENTRY STV_DEFAULT"
triton_poi_fused_convolution_relu_4:
.text.triton_poi_fused_convolution_relu_4:
[----:B------:R-:W-:Y:S01]  /*0000*/  LDC R1, c[0x0][0x28] ;  /* 0x00000a00ff017b82 */ /* 0x000fe20000000800 */
[----:B------:R-:W1:Y:S07]  /*0010*/  S2R R0, SR_TID.X ;  /* 0x0000000000007919 */ /* 0x000e6e0000002100 */
[----:B------:R-:W2:Y:S01]  /*0020*/  LDC.64 R4, c[0x0][0x218] ;  /* 0x00008600ff047b82 */ /* 0x000ea20000000a00 */
[----:B------:R-:W-:Y:S01]  /*0030*/  ULDC.64 UR4, c[0x0][0x208] ;  /* 0x0000820000047ab9 */ /* 0x000fe20000000a00 */
[----:B------:R-:W3:Y:S06]  /*0040*/  S2R R7, SR_CTAID.X ;  /* 0x0000000000077919 */ /* 0x000eec0000002500 */
[----:B------:R-:W4:Y:S01]  /*0050*/  LDC.64 R2, c[0x0][0x210] ;  /* 0x00008400ff027b82 */ /* 0x000f220000000a00 */
[----:B-1----:R-:W-:Y:S01]  /*0060*/  IMAD.SHL.U32 R0, R0, 0x2, RZ ;  /* 0x0000000200007824 */ /* 0x002fe200078e00ff */
[----:B---3--:R-:W-:-:S04]  /*0070*/  SHF.R.S32.HI R6, RZ, 0x16, R7 ;  /* 0x00000016ff067819 */ /* 0x008fc80000011407 */
[----:B------:R-:W-:-:S05]  /*0080*/  LOP3.LUT R0, R0, 0x1fe, RZ, 0xc0, !PT ;  /* 0x000001fe00007812 */ /* 0x000fca00078ec0ff */
[----:B------:R-:W-:Y:S01]  /*0090*/  IMAD R7, R7, 0x200, R0 ;  /* 0x0000020007077824 */ /* 0x000fe200078e0200 */
[----:B------:R-:W-:-:S03]  /*00a0*/  SGXT R0, R6, 0x1 ;  /* 0x000000010600781a */ /* 0x000fc60000000200 */
[----:B----4-:R-:W-:Y:S01]  /*00b0*/  IMAD.WIDE R2, R7, 0x4, R2 ;  /* 0x0000000407027825 */ /* 0x010fe200078e0202 */
[----:B------:R-:W-:-:S04]  /*00c0*/  LEA.HI R0, R0, R7, RZ, 0x6 ;  /* 0x0000000700007211 */ /* 0x000fc800078f30ff */
[----:B------:R-:W-:-:S05]  /*00d0*/  LOP3.LUT R0, R0, 0xffffffc0, RZ, 0xc0, !PT ;  /* 0xffffffc000007812 */ /* 0x000fca00078ec0ff */
[----:B------:R-:W-:Y:S02]  /*00e0*/  IMAD.IADD R9, R7, 0x1, -R0 ;  /* 0x0000000107097824 */ /* 0x000fe400078e0a00 */
[----:B------:R-:W3:Y:S02]  /*00f0*/  LDG.E.64 R6, desc[UR4][R2.64] ;  /* 0x0000000402067981 */ /* 0x000ee4000c1e1b00 */
[----:B--2---:R-:W-:-:S06]  /*0100*/  IMAD.WIDE R4, R9, 0x4, R4 ;  /* 0x0000000409047825 */ /* 0x004fcc00078e0204 */
[----:B------:R-:W3:Y:S02]  /*0110*/  LDG.E.EL.64 R4, desc[UR4][R4.64] ;  /* 0x0000000404047981 */ /* 0x000ee4000c2e1b00 */
[C---:B---3--:R-:W-:Y:S01]  /*0120*/  FSETP.GEU.AND P0, PT, R6.reuse, -R4, PT ;  /* 0x800000040600720b */ /* 0x048fe20003f0e000 */
[----:B------:R-:W-:Y:S01]  /*0130*/  FADD R6, R6, R4 ;  /* 0x0000000406067221 */ /* 0x000fe20000000000 */
[C---:B------:R-:W-:Y:S01]  /*0140*/  FADD R0, R7.reuse, R5 ;  /* 0x0000000507007221 */ /* 0x040fe20000000000 */
[----:B------:R-:W-:-:S03]  /*0150*/  FSETP.GEU.AND P1, PT, R7, -R5, PT ;  /* 0x800000050700720b */ /* 0x000fc60003f2e000 */
[----:B------:R-:W-:Y:S02]  /*0160*/  FSEL R6, R6, RZ, P0 ;  /* 0x000000ff06067208 */ /* 0x000fe40000000000 */
[----:B------:R-:W-:-:S05]  /*0170*/  FSEL R7, R0, RZ, P1 ;  /* 0x000000ff00077208 */ /* 0x000fca0000800000 */
[----:B------:R-:W-:Y:S01]  /*0180*/  STG.E.64 desc[UR4][R2.64], R6 ;  /* 0x0000000602007986 */ /* 0x000fe2000c101b04 */
[----:B------:R-:W-:Y:S05]  /*0190*/  EXIT ;  /* 0x000000000000794d */ /* 0x000fea0003800000 */
.L_x_0:
[----:B------:R-:W-:-:S00]  /*01a0*/  BRA `(.L_x_0) ;  /* 0xfffffffc00fc7947 */ /* 0x000fc0000383ffff */
[----:B------:R-:W-:-:S00]  /*01b0*/  NOP ;  /* 0x0000000000007918 */ /* 0x000fc00000000000 */
        /* <DEDUP_REMOVED lines=12> */
.L_x_1:


//--------------------- .nv.constant0.triton_poi_fused_convolution_relu_4 --------------------------
	.section	.nv.constant0.triton_poi_fused_convolution_relu_4,"a",@progbits
	.sectionflags	@""
	.align	4
.nv.constant0.triton_poi_fused_convolution_relu_4:
	.zero		548
